	.headerflags	@"EF_CUDA_TEXMODE_UNIFIED EF_CUDA_64BIT_ADDRESS EF_CUDA_ACCELERATORS EF_CUDA_SM90 EF_CUDA_VIRTUAL_SM(EF_CUDA_SM90)"
	.elftype	@"ET_EXEC"


//--------------------- .nv.info                  --------------------------
	.section	.nv.info,"",@"SHT_CUDA_INFO"
	.align	4


	//----- nvinfo : EIATTR_REGCOUNT
	.align		4
        /*0000*/ 	.byte	0x04, 0x2f
        /*0002*/ 	.short	(.L_3 - .L_2)
	.align		4
.L_2:
        /*0004*/ 	.word	index@(triton_poi_fused__native_batch_norm_legit_no_training_relu_0)
        /*0008*/ 	.word	0x00000011


	//----- nvinfo : EIATTR_MIN_STACK_SIZE
	.align		4
.L_3:
        /*000c*/ 	.byte	0x04, 0x12
        /*000e*/ 	.short	(.L_5 - .L_4)
	.align		4
.L_4:
        /*0010*/ 	.word	index@(triton_poi_fused__native_batch_norm_legit_no_training_relu_0)
        /*0014*/ 	.word	0x00000000


	//----- nvinfo : EIATTR_FRAME_SIZE
	.align		4
.L_5:
        /*0018*/ 	.byte	0x04, 0x11
        /*001a*/ 	.short	(.L_7 - .L_6)
	.align		4
.L_6:
        /*001c*/ 	.word	index@(triton_poi_fused__native_batch_norm_legit_no_training_relu_0)
        /*0020*/ 	.word	0x00000000


	//----- nvinfo : EIATTR_MIN_STACK_SIZE
	.align		4
.L_7:
        /*0024*/ 	.byte	0x04, 0x12
        /*0026*/ 	.short	(.L_9 - .L_8)
	.align		4
.L_8:
        /*0028*/ 	.word	index@(triton_poi_fused__native_batch_norm_legit_no_training_relu_0)
        /*002c*/ 	.word	0x00000000
.L_9:


//--------------------- .nv.info.triton_poi_fused__native_batch_norm_legit_no_training_relu_0 --------------------------
	.section	.nv.info.triton_poi_fused__native_batch_norm_legit_no_training_relu_0,"",@"SHT_CUDA_INFO"
	.sectionflags	@""
	.align	4


	//----- nvinfo : EIATTR_CUDA_API_VERSION
	.align		4
        /*0000*/ 	.byte	0x04, 0x37
        /*0002*/ 	.short	(.L_11 - .L_10)
.L_10:
        /*0004*/ 	.word	0x0000007c


	//----- nvinfo : EIATTR_KPARAM_INFO
	.align		4
.L_11:
        /*0008*/ 	.byte	0x04, 0x17
        /*000a*/ 	.short	(.L_13 - .L_12)
.L_12:
        /*000c*/ 	.word	0x00000000
        /*0010*/ 	.short	0x0006
        /*0012*/ 	.short	0x0030
        /*0014*/ 	.byte	0x00, 0xf0, 0x11, 0x00


	//----- nvinfo : EIATTR_KPARAM_INFO
	.align		4
.L_13:
        /*0018*/ 	.byte	0x04, 0x17
        /*001a*/ 	.short	(.L_15 - .L_14)
.L_14:
        /*001c*/ 	.word	0x00000000
        /*0020*/ 	.short	0x0005
        /*0022*/ 	.short	0x0028
        /*0024*/ 	.byte	0x00, 0xf4, 0x21, 0x00


	//----- nvinfo : EIATTR_KPARAM_INFO
	.align		4
.L_15:
        /*0028*/ 	.byte	0x04, 0x17
        /*002a*/ 	.short	(.L_17 - .L_16)
.L_16:
        /*002c*/ 	.word	0x00000000
        /*0030*/ 	.short	0x0004
        /*0032*/ 	.short	0x0020
        /*0034*/ 	.byte	0x00, 0xf4, 0x21, 0x00


	//----- nvinfo : EIATTR_KPARAM_INFO
	.align		4
.L_17:
        /*0038*/ 	.byte	0x04, 0x17
        /*003a*/ 	.short	(.L_19 - .L_18)
.L_18:
        /*003c*/ 	.word	0x00000000
        /*0040*/ 	.short	0x0003
        /*0042*/ 	.short	0x0018
        /*0044*/ 	.byte	0x00, 0xf4, 0x21, 0x00


	//----- nvinfo : EIATTR_KPARAM_INFO
	.align		4
.L_19:
        /*0048*/ 	.byte	0x04, 0x17
        /*004a*/ 	.short	(.L_21 - .L_20)
.L_20:
        /*004c*/ 	.word	0x00000000
        /*0050*/ 	.short	0x0002
        /*0052*/ 	.short	0x0010
        /*0054*/ 	.byte	0x00, 0xf4, 0x21, 0x00


	//----- nvinfo : EIATTR_KPARAM_INFO
	.align		4
.L_21:
        /*0058*/ 	.byte	0x04, 0x17
        /*005a*/ 	.short	(.L_23 - .L_22)
.L_22:
        /*005c*/ 	.word	0x00000000
        /*0060*/ 	.short	0x0001
        /*0062*/ 	.short	0x0008
        /*0064*/ 	.byte	0x00, 0xf4, 0x21, 0x00


	//----- nvinfo : EIATTR_KPARAM_INFO
	.align		4
.L_23:
        /*0068*/ 	.byte	0x04, 0x17
        /*006a*/ 	.short	(.L_25 - .L_24)
.L_24:
        /*006c*/ 	.word	0x00000000
        /*0070*/ 	.short	0x0000
        /*0072*/ 	.short	0x0000
        /*0074*/ 	.byte	0x00, 0xf4, 0x21, 0x00


	//----- nvinfo : EIATTR_SPARSE_MMA_MASK
	.align		4
.L_25:
        /*0078*/ 	.byte	0x03, 0x50
        /*007a*/ 	.short	0x0000


	//----- nvinfo : EIATTR_MAXREG_COUNT
	.align		4
        /*007c*/ 	.byte	0x03, 0x1b
        /*007e*/ 	.short	0x00ff


	//----- nvinfo : EIATTR_EXIT_INSTR_OFFSETS
	.align		4
        /*0080*/ 	.byte	0x04, 0x1c
        /*0082*/ 	.short	(.L_27 - .L_26)


	//   ....[0]....
.L_26:
        /*0084*/ 	.word	0x00000350


	//----- nvinfo : EIATTR_REQNTID
	.align		4
.L_27:
        /*0088*/ 	.byte	0x04, 0x10
        /*008a*/ 	.short	(.L_29 - .L_28)
.L_28:
        /*008c*/ 	.word	0x00000100
        /*0090*/ 	.word	0x00000001
        /*0094*/ 	.word	0x00000001


	//----- nvinfo : EIATTR_CBANK_PARAM_SIZE
	.align		4
.L_29:
        /*0098*/ 	.byte	0x03, 0x19
        /*009a*/ 	.short	0x0034


	//----- nvinfo : EIATTR_PARAM_CBANK
	.align		4
        /*009c*/ 	.byte	0x04, 0x0a
        /*009e*/ 	.short	(.L_31 - .L_30)
	.align		4
.L_30:
        /*00a0*/ 	.word	index@(.nv.constant0.triton_poi_fused__native_batch_norm_legit_no_training_relu_0)
        /*00a4*/ 	.short	0x0210
        /*00a6*/ 	.short	0x0034


	//----- nvinfo : EIATTR_SW_WAR
	.align		4
.L_31:
        /*00a8*/ 	.byte	0x04, 0x36
        /*00aa*/ 	.short	(.L_33 - .L_32)
.L_32:
        /*00ac*/ 	.word	0x00000008
.L_33:


//--------------------- .nv.callgraph             --------------------------
	.section	.nv.callgraph,"",@"SHT_CUDA_CALLGRAPH"
	.align	4
	.sectionentsize	8
	.align		4
        /*0000*/ 	.word	0x00000000
	.align		4
        /*0004*/ 	.word	0xffffffff
	.align		4
        /*0008*/ 	.word	0x00000000
	.align		4
        /*000c*/ 	.word	0xfffffffe
	.align		4
        /*0010*/ 	.word	0x00000000
	.align		4
        /*0014*/ 	.word	0xfffffffd
	.align		4
        /*0018*/ 	.word	0x00000000
	.align		4
        /*001c*/ 	.word	0xfffffffc


//--------------------- .nv.constant4             --------------------------
	.section	.nv.constant4,"a",@progbits
	.align	8
	.align		8
.nv.constant4:
        /*0000*/ 	.dword	_$_str
	.align		8
        /*0008*/ 	.dword	_$_str_$_2


//--------------------- .text.triton_poi_fused__native_batch_norm_legit_no_training_relu_0 --------------------------
	.section	.text.triton_poi_fused__native_batch_norm_legit_no_training_relu_0,"ax",@progbits
	.align	128
        .global         triton_poi_fused__native_batch_norm_legit_no_training_relu_0
        .type           triton_poi_fused__native_batch_norm_legit_no_training_relu_0,@function
        .size           triton_poi_fused__native_batch_norm_legit_no_training_relu_0,(.L_x_1 - triton_poi_fused__native_batch_norm_legit_no_training_relu_0)
        .other          triton_poi_fused__native_batch_norm_legit_no_training_relu_0,@"STO_CUDA_ENTRY STV_DEFAULT"
triton_poi_fused__native_batch_norm_legit_no_training_relu_0:
.text.triton_poi_fused__native_batch_norm_legit_no_training_relu_0:
[----:B------:R-:W-:Y:S01]  /*0000*/  LDC R1, c[0x0][0x28] ;  /* 0x00000a00ff017b82 */ /* 0x000fe20000000800 */
[----:B------:R-:W1:Y:S07]  /*0010*/  S2R R0, SR_TID.X ;  /* 0x0000000000007919 */ /* 0x000e6e0000002100 */
[----:B------:R-:W2:Y:S01]  /*0020*/  LDC.64 R6, c[0x0][0x220] ;  /* 0x00008800ff067b82 */ /* 0x000ea20000000a00 */
[----:B------:R-:W-:Y:S01]  /*0030*/  ULDC.64 UR4, c[0x0][0x208] ;  /* 0x0000820000047ab9 */ /* 0x000fe20000000a00 */
[----:B------:R-:W3:Y:S06]  /*0040*/  S2R R5, SR_CTAID.X ;  /* 0x0000000000057919 */ /* 0x000eec0000002500 */
[----:B------:R-:W4:Y:S08]  /*0050*/  LDC.64 R8, c[0x0][0x228] ;  /* 0x00008a00ff087b82 */ /* 0x000f300000000a00 */
[----:B------:R-:W5:Y:S01]  /*0060*/  LDC.64 R10, c[0x0][0x230] ;  /* 0x00008c00ff0a7b82 */ /* 0x000f620000000a00 */
[----:B-1----:R-:W-:-:S02]  /*0070*/  SHF.L.U32 R0, R0, 0x1, RZ ;  /* 0x0000000100007819 */ /* 0x002fc400000006ff */
[----:B---3--:R-:W-:Y:S02]  /*0080*/  SHF.R.S32.HI R3, RZ, 0x16, R5 ;  /* 0x00000016ff037819 */ /* 0x008fe40000011405 */
[----:B------:R-:W-:Y:S02]  /*0090*/  LOP3.LUT R0, R0, 0x1fe, RZ, 0xc0, !PT ;  /* 0x000001fe00007812 */ /* 0x000fe400078ec0ff */
[----:B------:R-:W-:Y:S02]  /*00a0*/  SGXT R3, R3, 0x1 ;  /* 0x000000010303781a */ /* 0x000fe40000000200 */
[----:B------:R-:W-:Y:S02]  /*00b0*/  LEA R0, R5, R0, 0x9 ;  /* 0x0000000005007211 */ /* 0x000fe400078e48ff */
[----:B------:R-:W1:Y:S02]  /*00c0*/  LDC.64 R4, c[0x0][0x218] ;  /* 0x00008600ff047b82 */ /* 0x000e640000000a00 */
[----:B------:R-:W-:-:S04]  /*00d0*/  LEA.HI R3, R3, R0, RZ, 0xf ;  /* 0x0000000003037211 */ /* 0x000fc800078f78ff */
[----:B------:R-:W-:-:S04]  /*00e0*/  SHF.R.S32.HI R3, RZ, 0xf, R3 ;  /* 0x0000000fff037819 */ /* 0x000fc80000011403 */
[----:B------:R-:W-:-:S04]  /*00f0*/  LEA.HI R2, R3, R3, RZ, 0x6 ;  /* 0x0000000303027211 */ /* 0x000fc800078f30ff */
[----:B------:R-:W-:-:S04]  /*0100*/  LOP3.LUT R2, R2, 0xffffffc0, RZ, 0xc0, !PT ;  /* 0xffffffc002027812 */ /* 0x000fc800078ec0ff */
[----:B------:R-:W-:Y:S02]  /*0110*/  IADD3 R13, R3, -R2, RZ ;  /* 0x80000002030d7210 */ /* 0x000fe40007ffe0ff */
[----:B------:R-:W3:Y:S03]  /*0120*/  LDC.64 R2, c[0x0][0x210] ;  /* 0x00008400ff027b82 */ /* 0x000ee60000000a00 */
[----:B--2---:R-:W-:-:S06]  /*0130*/  IMAD.WIDE R6, R13, 0x4, R6 ;  /* 0x000000040d067825 */ /* 0x004fcc00078e0206 */
[----:B------:R-:W2:Y:S01]  /*0140*/  LDG.E.EL R6, desc[UR4][R6.64] ;  /* 0x0000000406067981 */ /* 0x000ea2000c2e1900 */
[----:B-1----:R-:W-:-:S05]  /*0150*/  IMAD.WIDE R4, R13, 0x4, R4 ;  /* 0x000000040d047825 */ /* 0x002fca00078e0204 */
[----:B------:R1:W2:Y:S01]  /*0160*/  LDG.E.EL R12, desc[UR4][R4.64] ;  /* 0x00000004040c7981 */ /* 0x0002a2000c2e1900 */
[----:B---3--:R-:W-:Y:S01]  /*0170*/  IMAD.WIDE R2, R0, 0x4, R2 ;  /* 0x0000000400027825 */ /* 0x008fe200078e0202 */
[----:B------:R-:W-:Y:S01]  /*0180*/  HFMA2.MMA R14, -RZ, RZ, 1.625, 0 ;  /* 0x3e800000ff0e7435 */ /* 0x000fe200000001ff */
[----:B-1----:R-:W1:Y:S04]  /*0190*/  LDC.64 R4, c[0x0][0x238] ;  /* 0x00008e00ff047b82 */ /* 0x002e680000000a00 */
[----:B------:R-:W3:Y:S01]  /*01a0*/  LDG.E.64 R2, desc[UR4][R2.64] ;  /* 0x0000000402027981 */ /* 0x000ee2000c1e1b00 */
[----:B----4-:R-:W-:-:S04]  /*01b0*/  IMAD.WIDE R8, R13, 0x4, R8 ;  /* 0x000000040d087825 */ /* 0x010fc800078e0208 */
[----:B-----5:R-:W-:Y:S02]  /*01c0*/  IMAD.WIDE R10, R13, 0x4, R10 ;  /* 0x000000040d0a7825 */ /* 0x020fe400078e020a */
[----:B------:R-:W4:Y:S04]  /*01d0*/  LDG.E.EL R8, desc[UR4][R8.64] ;  /* 0x0000000408087981 */ /* 0x000f28000c2e1900 */
[----:B------:R-:W4:Y:S01]  /*01e0*/  LDG.E.EL R11, desc[UR4][R10.64] ;  /* 0x000000040a0b7981 */ /* 0x000f22000c2e1900 */
[----:B-1----:R-:W-:-:S04]  /*01f0*/  IMAD.WIDE R4, R0, 0x4, R4 ;  /* 0x0000000400047825 */ /* 0x002fc800078e0204 */
[----:B--2---:R-:W-:-:S04]  /*0200*/  FADD R6, R6, 9.9999997473787516356e-06 ;  /* 0x3727c5ac06067421 */ /* 0x004fc80000000000 */
[----:B------:R-:W1:Y:S02]  /*0210*/  MUFU.SQRT R7, R6 ;  /* 0x0000000600077308 */ /* 0x000e640000002000 */
[C---:B-1----:R-:W-:Y:S02]  /*0220*/  FSETP.GT.AND P0, PT, R7.reuse, 8.50705917302346158658e+37, PT ;  /* 0x7e8000000700780b */ /* 0x042fe40003f04000 */
[----:B------:R-:W-:-:S11]  /*0230*/  FSETP.GEU.AND P1, PT, R7, 1.175494350822287508e-38, PT ;  /* 0x008000000700780b */ /* 0x000fd60003f2e000 */
[----:B------:R-:W-:-:S04]  /*0240*/  @P0 FMUL R7, R7, 0.25 ;  /* 0x3e80000007070820 */ /* 0x000fc80000400000 */
[----:B------:R-:W-:-:S06]  /*0250*/  @!P1 FMUL R7, R7, 16777216 ;  /* 0x4b80000007079820 */ /* 0x000fcc0000400000 */
[----:B------:R-:W1:Y:S01]  /*0260*/  MUFU.RCP R7, R7 ;  /* 0x0000000700077308 */ /* 0x000e620000001000 */
[----:B------:R-:W-:Y:S01]  /*0270*/  FSEL R14, R14, 1, P0 ;  /* 0x3f8000000e0e7808 */ /* 0x000fe20000000000 */
[----:B---3--:R-:W-:-:S04]  /*0280*/  FADD R2, R2, -R12 ;  /* 0x8000000c02027221 */ /* 0x008fc80000000000 */
[----:B------:R-:W-:Y:S01]  /*0290*/  @!P1 FMUL R14, R14, 16777216 ;  /* 0x4b8000000e0e9820 */ /* 0x000fe20000400000 */
[----:B------:R-:W-:-:S03]  /*02a0*/  FADD R3, R3, -R12 ;  /* 0x8000000c03037221 */ /* 0x000fc60000000000 */
[----:B-1----:R-:W-:-:S04]  /*02b0*/  FMUL R14, R7, R14 ;  /* 0x0000000e070e7220 */ /* 0x002fc80000400000 */
[-C--:B------:R-:W-:Y:S01]  /*02c0*/  FMUL R2, R2, R14.reuse ;  /* 0x0000000e02027220 */ /* 0x080fe20000400000 */
[----:B------:R-:W-:-:S03]  /*02d0*/  FMUL R14, R3, R14 ;  /* 0x0000000e030e7220 */ /* 0x000fc60000400000 */
[C-C-:B----4-:R-:W-:Y:S01]  /*02e0*/  FFMA R2, R8.reuse, R2, R11.reuse ;  /* 0x0000000208027223 */ /* 0x150fe2000000000b */
[----:B------:R-:W-:-:S04]  /*02f0*/  FFMA R14, R8, R14, R11 ;  /* 0x0000000e080e7223 */ /* 0x000fc8000000000b */
[----:B------:R-:W-:Y:S02]  /*0300*/  FSETP.GEU.AND P0, PT, R2, RZ, PT ;  /* 0x000000ff0200720b */ /* 0x000fe40003f0e000 */
[----:B------:R-:W-:Y:S02]  /*0310*/  FSETP.GEU.AND P1, PT, R14, RZ, PT ;  /* 0x000000ff0e00720b */ /* 0x000fe40003f2e000 */
[----:B------:R-:W-:Y:S02]  /*0320*/  FSEL R2, R2, RZ, P0 ;  /* 0x000000ff02027208 */ /* 0x000fe40000000000 */
[----:B------:R-:W-:-:S05]  /*0330*/  FSEL R3, R14, RZ, P1 ;  /* 0x000000ff0e037208 */ /* 0x000fca0000800000 */
[----:B------:R-:W-:Y:S01]  /*0340*/  STG.E.64 desc[UR4][R4.64], R2 ;  /* 0x0000000204007986 */ /* 0x000fe2000c101b04 */
[----:B------:R-:W-:Y:S05]  /*0350*/  EXIT ;  /* 0x000000000000794d */ /* 0x000fea0003800000 */
.L_x_0:
[----:B------:R-:W-:-:S00]  /*0360*/  BRA `(.L_x_0) ;  /* 0xfffffffc00fc7947 */ /* 0x000fc0000383ffff */
[----:B------:R-:W-:-:S00]  /*0370*/  NOP ;  /* 0x0000000000007918 */ /* 0x000fc00000000000 */
        /* <DEDUP_REMOVED lines=8> */
.L_x_1:


//--------------------- .nv.global.init           --------------------------
	.section	.nv.global.init,"aw",@progbits
.nv.global.init:
	.type		_$_str,@object
	.size		_$_str,(_$_str_$_2 - _$_str)
_$_str:
        /*0000*/ 	.byte	0x5f, 0x5f, 0x43, 0x55, 0x44, 0x41, 0x5f, 0x46, 0x54, 0x5a, 0x00
	.type		_$_str_$_2,@object
	.size		_$_str_$_2,(.L_1 - _$_str_$_2)
_$_str_$_2:
        /*000b*/ 	.byte	0x5f, 0x5f, 0x43, 0x55, 0x44, 0x41, 0x5f, 0x50, 0x52, 0x45, 0x43, 0x5f, 0x53, 0x51, 0x52, 0x54
        /*001b*/ 	.byte	0x00
.L_1:


//--------------------- .nv.constant0.triton_poi_fused__native_batch_norm_legit_no_training_relu_0 --------------------------
	.section	.nv.constant0.triton_poi_fused__native_batch_norm_legit_no_training_relu_0,"a",@progbits
	.sectionflags	@""
	.align	4
.nv.constant0.triton_poi_fused__native_batch_norm_legit_no_training_relu_0:
	.zero		580
